//
// Generated by NVIDIA NVVM Compiler
//
// Compiler Build ID: CL-36424714
// Cuda compilation tools, release 13.0, V13.0.88
// Based on NVVM 20.0.0
//

.version 9.0
.target sm_100
.address_size 64

	// .globl	_Z12sum_matricesPiS_S_

.visible .entry _Z12sum_matricesPiS_S_(
	.param .u64 .ptr .align 1 _Z12sum_matricesPiS_S__param_0,
	.param .u64 .ptr .align 1 _Z12sum_matricesPiS_S__param_1,
	.param .u64 .ptr .align 1 _Z12sum_matricesPiS_S__param_2
)
{
	.reg .pred 	%p<4>;
	.reg .b32 	%r<13>;
	.reg .b64 	%rd<14>;

	ld.param.u64 	%rd1, [_Z12sum_matricesPiS_S__param_0];
	ld.param.u64 	%rd2, [_Z12sum_matricesPiS_S__param_1];
	ld.param.u64 	%rd3, [_Z12sum_matricesPiS_S__param_2];
	mov.u32 	%r3, %ctaid.y;
	mov.u32 	%r4, %ntid.y;
	mov.u32 	%r5, %tid.y;
	mad.lo.s32 	%r1, %r3, %r4, %r5;
	mov.u32 	%r6, %ctaid.x;
	mov.u32 	%r7, %ntid.x;
	mov.u32 	%r8, %tid.x;
	mad.lo.s32 	%r2, %r6, %r7, %r8;
	setp.gt.u32 	%p1, %r1, 99;
	setp.gt.s32 	%p2, %r2, 99;
	or.pred  	%p3, %p1, %p2;
	@%p3 bra 	$L__BB0_2;
	cvta.to.global.u64 	%rd4, %rd1;
	cvta.to.global.u64 	%rd5, %rd2;
	cvta.to.global.u64 	%rd6, %rd3;
	mul.lo.s32 	%r9, %r1, 100;
	cvt.u64.u32 	%rd7, %r9;
	cvt.s64.s32 	%rd8, %r2;
	add.s64 	%rd9, %rd7, %rd8;
	shl.b64 	%rd10, %rd9, 2;
	add.s64 	%rd11, %rd4, %rd10;
	ld.global.u32 	%r10, [%rd11];
	add.s64 	%rd12, %rd5, %rd10;
	ld.global.u32 	%r11, [%rd12];
	add.s32 	%r12, %r11, %r10;
	add.s64 	%rd13, %rd6, %rd10;
	st.global.u32 	[%rd13], %r12;
$L__BB0_2:
	ret;

}


// ===== COMPILED SASS (sm_100) =====

	.target	sm_100

	.elftype	@"ET_EXEC"


//--------------------- .note.nv.tkinfo           --------------------------
	.section	.note.nv.tkinfo,"",@"SHT_NOTE"
	.sectionflags	@"SHF_NOTE_NV_TKINFO"
	.tkinfo
        /*0018*/ 	.word	0x00000002
        /*0030*/ 	.string	""
        /*0030*/ 	.string	"ptxas"
        /*0030*/ 	.string	"Cuda compilation tools, release 13.0, V13.0.88"
        /*0030*/ 	.string	"Build cuda_13.0.r13.0/compiler.36424714_0"
        /*0030*/ 	.string	"-arch sm_100 -m 64 "



//--------------------- .note.nv.cuinfo           --------------------------
	.section	.note.nv.cuinfo,"",@"SHT_NOTE"
	.sectionflags	@"SHF_NOTE_NV_CUINFO"
        /*0018*/ 	.short	0x0002
        /*001a*/ 	.short	0x0064
        /*001c*/ 	.short	0x0082
	.zero		2


//--------------------- .nv.info                  --------------------------
	.section	.nv.info,"",@"SHT_CUDA_INFO"
	.align	4


	//----- nvinfo : EIATTR_REGCOUNT
	.align		4
        /*0000*/ 	.byte	0x04, 0x2f
        /*0002*/ 	.short	(.L_1 - .L_0)
	.align		4
.L_0:
        /*0004*/ 	.word	index@(_Z12sum_matricesPiS_S_)
        /*0008*/ 	.word	0x0000000c


	//----- nvinfo : EIATTR_FRAME_SIZE
	.align		4
.L_1:
        /*000c*/ 	.byte	0x04, 0x11
        /*000e*/ 	.short	(.L_3 - .L_2)
	.align		4
.L_2:
        /*0010*/ 	.word	index@(_Z12sum_matricesPiS_S_)
        /*0014*/ 	.word	0x00000000


	//----- nvinfo : EIATTR_MIN_STACK_SIZE
	.align		4
.L_3:
        /*0018*/ 	.byte	0x04, 0x12
        /*001a*/ 	.short	(.L_5 - .L_4)
	.align		4
.L_4:
        /*001c*/ 	.word	index@(_Z12sum_matricesPiS_S_)
        /*0020*/ 	.word	0x00000000
.L_5:


//--------------------- .nv.compat                --------------------------
	.section	.nv.compat,"",@"SHT_CUDA_COMPAT_INFO"
	.align	4
        /*0000*/ 	.byte	0x02, 0x09, 0x00, 0x00, 0x02, 0x02, 0x01, 0x00, 0x02, 0x05, 0x05, 0x00, 0x03, 0x07, 0x01, 0x01
        /*0010*/ 	.byte	0x02, 0x03, 0x00, 0x00, 0x02, 0x06, 0x01, 0x00, 0x04, 0x0b, 0x08, 0x00, 0x09, 0x00, 0x00, 0x00
        /*0020*/ 	.byte	0x00, 0x00, 0x00, 0x00


//--------------------- .nv.info._Z12sum_matricesPiS_S_ --------------------------
	.section	.nv.info._Z12sum_matricesPiS_S_,"",@"SHT_CUDA_INFO"
	.sectionflags	@""
	.align	4


	//----- nvinfo : EIATTR_CUDA_API_VERSION
	.align		4
        /*0000*/ 	.byte	0x04, 0x37
        /*0002*/ 	.short	(.L_7 - .L_6)
.L_6:
        /*0004*/ 	.word	0x00000082


	//----- nvinfo : EIATTR_KPARAM_INFO
	.align		4
.L_7:
        /*0008*/ 	.byte	0x04, 0x17
        /*000a*/ 	.short	(.L_9 - .L_8)
.L_8:
        /*000c*/ 	.word	0x00000000
        /*0010*/ 	.short	0x0002
        /*0012*/ 	.short	0x0010
        /*0014*/ 	.byte	0x00, 0xf5, 0x21, 0x00


	//----- nvinfo : EIATTR_KPARAM_INFO
	.align		4
.L_9:
        /*0018*/ 	.byte	0x04, 0x17
        /*001a*/ 	.short	(.L_11 - .L_10)
.L_10:
        /*001c*/ 	.word	0x00000000
        /*0020*/ 	.short	0x0001
        /*0022*/ 	.short	0x0008
        /*0024*/ 	.byte	0x00, 0xf5, 0x21, 0x00


	//----- nvinfo : EIATTR_KPARAM_INFO
	.align		4
.L_11:
        /*0028*/ 	.byte	0x04, 0x17
        /*002a*/ 	.short	(.L_13 - .L_12)
.L_12:
        /*002c*/ 	.word	0x00000000
        /*0030*/ 	.short	0x0000
        /*0032*/ 	.short	0x0000
        /*0034*/ 	.byte	0x00, 0xf5, 0x21, 0x00


	//----- nvinfo : EIATTR_SPARSE_MMA_MASK
	.align		4
.L_13:
        /*0038*/ 	.byte	0x03, 0x50
        /*003a*/ 	.short	0x0000


	//----- nvinfo : EIATTR_MAXREG_COUNT
	.align		4
        /*003c*/ 	.byte	0x03, 0x1b
        /*003e*/ 	.short	0x00ff


	//----- nvinfo : EIATTR_MERCURY_ISA_VERSION
	.align		4
        /*0040*/ 	.byte	0x03, 0x5f
        /*0042*/ 	.short	0x0101


	//----- nvinfo : EIATTR_VRC_CTA_INIT_COUNT
	.align		4
        /*0044*/ 	.byte	0x02, 0x4a
	.zero		1
	.zero		1


	//----- nvinfo : EIATTR_EXIT_INSTR_OFFSETS
	.align		4
        /*0048*/ 	.byte	0x04, 0x1c
        /*004a*/ 	.short	(.L_15 - .L_14)


	//   ....[0]....
.L_14:
        /*004c*/ 	.word	0x000000b0


	//   ....[1]....
        /*0050*/ 	.word	0x000001e0


	//----- nvinfo : EIATTR_CBANK_PARAM_SIZE
	.align		4
.L_15:
        /*0054*/ 	.byte	0x03, 0x19
        /*0056*/ 	.short	0x0018


	//----- nvinfo : EIATTR_PARAM_CBANK
	.align		4
        /*0058*/ 	.byte	0x04, 0x0a
        /*005a*/ 	.short	(.L_17 - .L_16)
	.align		4
.L_16:
        /*005c*/ 	.word	index@(.nv.constant0._Z12sum_matricesPiS_S_)
        /*0060*/ 	.short	0x0380
        /*0062*/ 	.short	0x0018


	//----- nvinfo : EIATTR_SW_WAR
	.align		4
.L_17:
        /*0064*/ 	.byte	0x04, 0x36
        /*0066*/ 	.short	(.L_19 - .L_18)
.L_18:
        /*0068*/ 	.word	0x00000008
.L_19:


//--------------------- .nv.callgraph             --------------------------
	.section	.nv.callgraph,"",@"SHT_CUDA_CALLGRAPH"
	.align	4
	.sectionentsize	8
	.align		4
        /*0000*/ 	.word	0x00000000
	.align		4
        /*0004*/ 	.word	0xffffffff
	.align		4
        /*0008*/ 	.word	0x00000000
	.align		4
        /*000c*/ 	.word	0xfffffffe
	.align		4
        /*0010*/ 	.word	0x00000000
	.align		4
        /*0014*/ 	.word	0xfffffffd
	.align		4
        /*0018*/ 	.word	0x00000000
	.align		4
        /*001c*/ 	.word	0xfffffffc


//--------------------- .text._Z12sum_matricesPiS_S_ --------------------------
	.section	.text._Z12sum_matricesPiS_S_,"ax",@progbits
	.align	128
        .global         _Z12sum_matricesPiS_S_
        .type           _Z12sum_matricesPiS_S_,@function
        .size           _Z12sum_matricesPiS_S_,(.L_x_1 - _Z12sum_matricesPiS_S_)
        .other          _Z12sum_matricesPiS_S_,@"STO_CUDA_ENTRY STV_DEFAULT"
_Z12sum_matricesPiS_S_:
.text._Z12sum_matricesPiS_S_:
[----:B------:R-:W-:Y:S01]  /*0000*/  LDC R1, c[0x0][0x37c] ;  /* 0x0000df00ff017b82 */ /* 0x000fe20000000800 */
[----:B------:R-:W0:Y:S07]  /*0010*/  S2R R5, SR_TID.X ;  /* 0x0000000000057919 */ /* 0x000e2e0000002100 */
[----:B------:R-:W1:Y:S01]  /*0020*/  LDC R0, c[0x0][0x364] ;  /* 0x0000d900ff007b82 */ /* 0x000e620000000800 */
[----:B------:R-:W1:Y:S07]  /*0030*/  S2R R3, SR_TID.Y ;  /* 0x0000000000037919 */ /* 0x000e6e0000002200 */
[----:B------:R-:W0:Y:S08]  /*0040*/  S2UR UR5, SR_CTAID.X ;  /* 0x00000000000579c3 */ /* 0x000e300000002500 */
[----:B------:R-:W0:Y:S08]  /*0050*/  LDC R2, c[0x0][0x360] ;  /* 0x0000d800ff027b82 */ /* 0x000e300000000800 */
[----:B------:R-:W1:Y:S01]  /*0060*/  S2UR UR4, SR_CTAID.Y ;  /* 0x00000000000479c3 */ /* 0x000e620000002600 */
[----:B0-----:R-:W-:-:S05]  /*0070*/  IMAD R2, R2, UR5, R5 ;  /* 0x0000000502027c24 */ /* 0x001fca000f8e0205 */
[----:B------:R-:W-:Y:S01]  /*0080*/  ISETP.GT.AND P0, PT, R2, 0x63, PT ;  /* 0x000000630200780c */ /* 0x000fe20003f04270 */
[----:B-1----:R-:W-:-:S05]  /*0090*/  IMAD R0, R0, UR4, R3 ;  /* 0x0000000400007c24 */ /* 0x002fca000f8e0203 */
[----:B------:R-:W-:-:S13]  /*00a0*/  ISETP.GT.U32.OR P0, PT, R0, 0x63, P0 ;  /* 0x000000630000780c */ /* 0x000fda0000704470 */
[----:B------:R-:W-:Y:S05]  /*00b0*/  @P0 EXIT ;  /* 0x000000000000094d */ /* 0x000fea0003800000 */
[----:B------:R-:W0:Y:S01]  /*00c0*/  LDCU.128 UR8, c[0x0][0x380] ;  /* 0x00007000ff0877ac */ /* 0x000e220008000c00 */
[----:B------:R-:W-:Y:S01]  /*00d0*/  IMAD R3, R0, 0x64, RZ ;  /* 0x0000006400037824 */ /* 0x000fe200078e02ff */
[----:B------:R-:W1:Y:S04]  /*00e0*/  LDCU.64 UR4, c[0x0][0x358] ;  /* 0x00006b00ff0477ac */ /* 0x000e680008000a00 */
[----:B------:R-:W-:Y:S01]  /*00f0*/  IADD3 R0, P0, PT, R3, R2, RZ ;  /* 0x0000000203007210 */ /* 0x000fe20007f1e0ff */
[----:B------:R-:W2:Y:S03]  /*0100*/  LDCU.64 UR6, c[0x0][0x390] ;  /* 0x00007200ff0677ac */ /* 0x000ea60008000a00 */
[----:B------:R-:W-:Y:S01]  /*0110*/  LEA.HI.X.SX32 R3, R2, RZ, 0x1, P0 ;  /* 0x000000ff02037211 */ /* 0x000fe200000f0eff */
[----:B------:R-:W-:-:S03]  /*0120*/  IMAD.SHL.U32 R6, R0, 0x4, RZ ;  /* 0x0000000400067824 */ /* 0x000fc600078e00ff */
[----:B------:R-:W-:Y:S02]  /*0130*/  SHF.L.U64.HI R0, R0, 0x2, R3 ;  /* 0x0000000200007819 */ /* 0x000fe40000010203 */
[C---:B0-----:R-:W-:Y:S02]  /*0140*/  IADD3 R4, P1, PT, R6.reuse, UR10, RZ ;  /* 0x0000000a06047c10 */ /* 0x041fe4000ff3e0ff */
[----:B------:R-:W-:Y:S02]  /*0150*/  IADD3 R2, P0, PT, R6, UR8, RZ ;  /* 0x0000000806027c10 */ /* 0x000fe4000ff1e0ff */
[C---:B------:R-:W-:Y:S02]  /*0160*/  IADD3.X R5, PT, PT, R0.reuse, UR11, RZ, P1, !PT ;  /* 0x0000000b00057c10 */ /* 0x040fe40008ffe4ff */
[----:B------:R-:W-:-:S04]  /*0170*/  IADD3.X R3, PT, PT, R0, UR9, RZ, P0, !PT ;  /* 0x0000000900037c10 */ /* 0x000fc800087fe4ff */
[----:B-1----:R-:W3:Y:S04]  /*0180*/  LDG.E R5, desc[UR4][R4.64] ;  /* 0x0000000404057981 */ /* 0x002ee8000c1e1900 */
[----:B------:R-:W3:Y:S01]  /*0190*/  LDG.E R2, desc[UR4][R2.64] ;  /* 0x0000000402027981 */ /* 0x000ee2000c1e1900 */
[----:B--2---:R-:W-:-:S04]  /*01a0*/  IADD3 R6, P0, PT, R6, UR6, RZ ;  /* 0x0000000606067c10 */ /* 0x004fc8000ff1e0ff */
[----:B------:R-:W-:Y:S01]  /*01b0*/  IADD3.X R7, PT, PT, R0, UR7, RZ, P0, !PT ;  /* 0x0000000700077c10 */ /* 0x000fe200087fe4ff */
[----:B---3--:R-:W-:-:S05]  /*01c0*/  IMAD.IADD R9, R2, 0x1, R5 ;  /* 0x0000000102097824 */ /* 0x008fca00078e0205 */
[----:B------:R-:W-:Y:S01]  /*01d0*/  STG.E desc[UR4][R6.64], R9 ;  /* 0x0000000906007986 */ /* 0x000fe2000c101904 */
[----:B------:R-:W-:Y:S05]  /*01e0*/  EXIT ;  /* 0x000000000000794d */ /* 0x000fea0003800000 */
.L_x_0:
[----:B------:R-:W-:-:S00]  /*01f0*/  BRA `(.L_x_0) ;  /* 0xfffffffc00fc7947 */ /* 0x000fc0000383ffff */
[----:B------:R-:W-:-:S00]  /*0200*/  NOP ;  /* 0x0000000000007918 */ /* 0x000fc00000000000 */
[----:B------:R-:W-:-:S00]  /*0210*/  NOP ;  /* 0x0000000000007918 */ /* 0x000fc00000000000 */
[----:B------:R-:W-:-:S00]  /*0220*/  NOP ;  /* 0x0000000000007918 */ /* 0x000fc00000000000 */
[----:B------:R-:W-:-:S00]  /*0230*/  NOP ;  /* 0x0000000000007918 */ /* 0x000fc00000000000 */
[----:B------:R-:W-:-:S00]  /*0240*/  NOP ;  /* 0x0000000000007918 */ /* 0x000fc00000000000 */
[----:B------:R-:W-:-:S00]  /*0250*/  NOP ;  /* 0x0000000000007918 */ /* 0x000fc00000000000 */
[----:B------:R-:W-:-:S00]  /*0260*/  NOP ;  /* 0x0000000000007918 */ /* 0x000fc00000000000 */
[----:B------:R-:W-:-:S00]  /*0270*/  NOP ;  /* 0x0000000000007918 */ /* 0x000fc00000000000 */
.L_x_1:


//--------------------- .nv.shared.reserved.0     --------------------------
	.section	.nv.shared.reserved.0,"aw",@nobits
	.weak		__nv_reservedSMEM_offset_0_alias
	.size		__nv_reservedSMEM_offset_0_alias, 0, 64
	.other		__nv_reservedSMEM_offset_0_alias,@"STO_CUDA_RESERVED_SHARED STV_DEFAULT"
__nv_reservedSMEM_offset_0_alias:
	.zero		0
	.zero		64


//--------------------- .nv.constant0._Z12sum_matricesPiS_S_ --------------------------
	.section	.nv.constant0._Z12sum_matricesPiS_S_,"a",@progbits
	.sectionflags	@""
	.align	4
.nv.constant0._Z12sum_matricesPiS_S_:
	.zero		920


//--------------------- SYMBOLS --------------------------

	.type		.nv.reservedSmem.offset0,@object
	.size		.nv.reservedSmem.offset0,0x4
